//
// Generated by NVIDIA NVVM Compiler
//
// Compiler Build ID: CL-36424714
// Cuda compilation tools, release 13.0, V13.0.88
// Based on NVVM 20.0.0
//

.version 9.0
.target sm_100
.address_size 64

	// .globl	_ZN3cub18CUB_300001_SM_10006detail11EmptyKernelIvEEvv
.global .align 1 .b8 _ZN40_INTERNAL_7355c920_4_k_cu_dbe84779_316714cuda3std3__45__cpo5beginE[1];
.global .align 1 .b8 _ZN40_INTERNAL_7355c920_4_k_cu_dbe84779_316714cuda3std3__45__cpo3endE[1];
.global .align 1 .b8 _ZN40_INTERNAL_7355c920_4_k_cu_dbe84779_316714cuda3std3__45__cpo6cbeginE[1];
.global .align 1 .b8 _ZN40_INTERNAL_7355c920_4_k_cu_dbe84779_316714cuda3std3__45__cpo4cendE[1];
.global .align 1 .b8 _ZN40_INTERNAL_7355c920_4_k_cu_dbe84779_316714cuda3std3__45__cpo6rbeginE[1];
.global .align 1 .b8 _ZN40_INTERNAL_7355c920_4_k_cu_dbe84779_316714cuda3std3__45__cpo4rendE[1];
.global .align 1 .b8 _ZN40_INTERNAL_7355c920_4_k_cu_dbe84779_316714cuda3std3__45__cpo7crbeginE[1];
.global .align 1 .b8 _ZN40_INTERNAL_7355c920_4_k_cu_dbe84779_316714cuda3std3__45__cpo5crendE[1];
.global .align 1 .b8 _ZN40_INTERNAL_7355c920_4_k_cu_dbe84779_316714cuda3std3__442_GLOBAL__N__7355c920_4_k_cu_dbe84779_316716ignoreE[1];
.global .align 1 .b8 _ZN40_INTERNAL_7355c920_4_k_cu_dbe84779_316714cuda3std3__419piecewise_constructE[1];
.global .align 1 .b8 _ZN40_INTERNAL_7355c920_4_k_cu_dbe84779_316714cuda3std3__48in_placeE[1];
.global .align 1 .b8 _ZN40_INTERNAL_7355c920_4_k_cu_dbe84779_316714cuda3std3__420unreachable_sentinelE[1];
.global .align 1 .b8 _ZN40_INTERNAL_7355c920_4_k_cu_dbe84779_316714cuda3std3__47nulloptE[1];
.global .align 1 .b8 _ZN40_INTERNAL_7355c920_4_k_cu_dbe84779_316714cuda3std3__48unexpectE[1];
.global .align 1 .b8 _ZN40_INTERNAL_7355c920_4_k_cu_dbe84779_316714cuda3std6ranges3__45__cpo4swapE[1];
.global .align 1 .b8 _ZN40_INTERNAL_7355c920_4_k_cu_dbe84779_316714cuda3std6ranges3__45__cpo9iter_moveE[1];
.global .align 1 .b8 _ZN40_INTERNAL_7355c920_4_k_cu_dbe84779_316714cuda3std6ranges3__45__cpo5beginE[1];
.global .align 1 .b8 _ZN40_INTERNAL_7355c920_4_k_cu_dbe84779_316714cuda3std6ranges3__45__cpo3endE[1];
.global .align 1 .b8 _ZN40_INTERNAL_7355c920_4_k_cu_dbe84779_316714cuda3std6ranges3__45__cpo6cbeginE[1];
.global .align 1 .b8 _ZN40_INTERNAL_7355c920_4_k_cu_dbe84779_316714cuda3std6ranges3__45__cpo4cendE[1];
.global .align 1 .b8 _ZN40_INTERNAL_7355c920_4_k_cu_dbe84779_316714cuda3std6ranges3__45__cpo7advanceE[1];
.global .align 1 .b8 _ZN40_INTERNAL_7355c920_4_k_cu_dbe84779_316714cuda3std6ranges3__45__cpo9iter_swapE[1];
.global .align 1 .b8 _ZN40_INTERNAL_7355c920_4_k_cu_dbe84779_316714cuda3std6ranges3__45__cpo4nextE[1];
.global .align 1 .b8 _ZN40_INTERNAL_7355c920_4_k_cu_dbe84779_316714cuda3std6ranges3__45__cpo4prevE[1];
.global .align 1 .b8 _ZN40_INTERNAL_7355c920_4_k_cu_dbe84779_316714cuda3std6ranges3__45__cpo4dataE[1];
.global .align 1 .b8 _ZN40_INTERNAL_7355c920_4_k_cu_dbe84779_316714cuda3std6ranges3__45__cpo5cdataE[1];
.global .align 1 .b8 _ZN40_INTERNAL_7355c920_4_k_cu_dbe84779_316714cuda3std6ranges3__45__cpo4sizeE[1];
.global .align 1 .b8 _ZN40_INTERNAL_7355c920_4_k_cu_dbe84779_316714cuda3std6ranges3__45__cpo5ssizeE[1];
.global .align 1 .b8 _ZN40_INTERNAL_7355c920_4_k_cu_dbe84779_316714cuda3std6ranges3__45__cpo8distanceE[1];
.global .align 1 .b8 _ZN40_INTERNAL_7355c920_4_k_cu_dbe84779_316716thrust24THRUST_300001_SM_1000_NS8cuda_cub3parE[1];
.global .align 1 .b8 _ZN40_INTERNAL_7355c920_4_k_cu_dbe84779_316716thrust24THRUST_300001_SM_1000_NS8cuda_cub10par_nosyncE[1];
.global .align 1 .b8 _ZN40_INTERNAL_7355c920_4_k_cu_dbe84779_316716thrust24THRUST_300001_SM_1000_NS6system6detail10sequential3seqE[1];
.global .align 1 .b8 _ZN40_INTERNAL_7355c920_4_k_cu_dbe84779_316716thrust24THRUST_300001_SM_1000_NS6system3cpp3parE[1];
.global .align 1 .b8 _ZN40_INTERNAL_7355c920_4_k_cu_dbe84779_316716thrust24THRUST_300001_SM_1000_NS12placeholders2_1E[1];
.global .align 1 .b8 _ZN40_INTERNAL_7355c920_4_k_cu_dbe84779_316716thrust24THRUST_300001_SM_1000_NS12placeholders2_2E[1];
.global .align 1 .b8 _ZN40_INTERNAL_7355c920_4_k_cu_dbe84779_316716thrust24THRUST_300001_SM_1000_NS12placeholders2_3E[1];
.global .align 1 .b8 _ZN40_INTERNAL_7355c920_4_k_cu_dbe84779_316716thrust24THRUST_300001_SM_1000_NS12placeholders2_4E[1];
.global .align 1 .b8 _ZN40_INTERNAL_7355c920_4_k_cu_dbe84779_316716thrust24THRUST_300001_SM_1000_NS12placeholders2_5E[1];
.global .align 1 .b8 _ZN40_INTERNAL_7355c920_4_k_cu_dbe84779_316716thrust24THRUST_300001_SM_1000_NS12placeholders2_6E[1];
.global .align 1 .b8 _ZN40_INTERNAL_7355c920_4_k_cu_dbe84779_316716thrust24THRUST_300001_SM_1000_NS12placeholders2_7E[1];
.global .align 1 .b8 _ZN40_INTERNAL_7355c920_4_k_cu_dbe84779_316716thrust24THRUST_300001_SM_1000_NS12placeholders2_8E[1];
.global .align 1 .b8 _ZN40_INTERNAL_7355c920_4_k_cu_dbe84779_316716thrust24THRUST_300001_SM_1000_NS12placeholders2_9E[1];
.global .align 1 .b8 _ZN40_INTERNAL_7355c920_4_k_cu_dbe84779_316716thrust24THRUST_300001_SM_1000_NS12placeholders3_10E[1];
.global .align 1 .b8 _ZN40_INTERNAL_7355c920_4_k_cu_dbe84779_316716thrust24THRUST_300001_SM_1000_NS3seqE[1];
.global .align 1 .b8 _ZN40_INTERNAL_7355c920_4_k_cu_dbe84779_316716thrust24THRUST_300001_SM_1000_NS6deviceE[1];

.visible .entry _ZN3cub18CUB_300001_SM_10006detail11EmptyKernelIvEEvv()
{


	ret;

}


// ===== COMPILED SASS (sm_100) =====

	.target	sm_100

	.elftype	@"ET_EXEC"


//--------------------- .note.nv.tkinfo           --------------------------
	.section	.note.nv.tkinfo,"",@"SHT_NOTE"
	.sectionflags	@"SHF_NOTE_NV_TKINFO"
	.tkinfo
        /*0018*/ 	.word	0x00000002
        /*0030*/ 	.string	""
        /*0030*/ 	.string	"ptxas"
        /*0030*/ 	.string	"Cuda compilation tools, release 13.0, V13.0.88"
        /*0030*/ 	.string	"Build cuda_13.0.r13.0/compiler.36424714_0"
        /*0030*/ 	.string	"-arch sm_100 -m 64 "



//--------------------- .note.nv.cuinfo           --------------------------
	.section	.note.nv.cuinfo,"",@"SHT_NOTE"
	.sectionflags	@"SHF_NOTE_NV_CUINFO"
        /*0018*/ 	.short	0x0002
        /*001a*/ 	.short	0x0064
        /*001c*/ 	.short	0x0082
	.zero		2


//--------------------- .nv.info                  --------------------------
	.section	.nv.info,"",@"SHT_CUDA_INFO"
	.align	4


	//----- nvinfo : EIATTR_REGCOUNT
	.align		4
        /*0000*/ 	.byte	0x04, 0x2f
        /*0002*/ 	.short	(.L_46 - .L_45)
	.align		4
.L_45:
        /*0004*/ 	.word	index@(_ZN3cub18CUB_300001_SM_10006detail11EmptyKernelIvEEvv)
        /*0008*/ 	.word	0x00000004


	//----- nvinfo : EIATTR_FRAME_SIZE
	.align		4
.L_46:
        /*000c*/ 	.byte	0x04, 0x11
        /*000e*/ 	.short	(.L_48 - .L_47)
	.align		4
.L_47:
        /*0010*/ 	.word	index@(_ZN3cub18CUB_300001_SM_10006detail11EmptyKernelIvEEvv)
        /*0014*/ 	.word	0x00000000


	//----- nvinfo : EIATTR_MIN_STACK_SIZE
	.align		4
.L_48:
        /*0018*/ 	.byte	0x04, 0x12
        /*001a*/ 	.short	(.L_50 - .L_49)
	.align		4
.L_49:
        /*001c*/ 	.word	index@(_ZN3cub18CUB_300001_SM_10006detail11EmptyKernelIvEEvv)
        /*0020*/ 	.word	0x00000000
.L_50:


//--------------------- .nv.compat                --------------------------
	.section	.nv.compat,"",@"SHT_CUDA_COMPAT_INFO"
	.align	4
        /*0000*/ 	.byte	0x02, 0x09, 0x00, 0x00, 0x02, 0x02, 0x01, 0x00, 0x02, 0x05, 0x05, 0x00, 0x03, 0x07, 0x01, 0x01
        /*0010*/ 	.byte	0x02, 0x03, 0x00, 0x00, 0x02, 0x06, 0x01, 0x00, 0x04, 0x0b, 0x08, 0x00, 0x09, 0x00, 0x00, 0x00
        /*0020*/ 	.byte	0x00, 0x00, 0x00, 0x00


//--------------------- .nv.info._ZN3cub18CUB_300001_SM_10006detail11EmptyKernelIvEEvv --------------------------
	.section	.nv.info._ZN3cub18CUB_300001_SM_10006detail11EmptyKernelIvEEvv,"",@"SHT_CUDA_INFO"
	.sectionflags	@""
	.align	4


	//----- nvinfo : EIATTR_CUDA_API_VERSION
	.align		4
        /*0000*/ 	.byte	0x04, 0x37
        /*0002*/ 	.short	(.L_52 - .L_51)
.L_51:
        /*0004*/ 	.word	0x00000082


	//----- nvinfo : EIATTR_SPARSE_MMA_MASK
	.align		4
.L_52:
        /*0008*/ 	.byte	0x03, 0x50
        /*000a*/ 	.short	0x0000


	//----- nvinfo : EIATTR_MAXREG_COUNT
	.align		4
        /*000c*/ 	.byte	0x03, 0x1b
        /*000e*/ 	.short	0x00ff


	//----- nvinfo : EIATTR_MERCURY_ISA_VERSION
	.align		4
        /*0010*/ 	.byte	0x03, 0x5f
        /*0012*/ 	.short	0x0101


	//----- nvinfo : EIATTR_VRC_CTA_INIT_COUNT
	.align		4
        /*0014*/ 	.byte	0x02, 0x4a
	.zero		1
	.zero		1


	//----- nvinfo : EIATTR_EXIT_INSTR_OFFSETS
	.align		4
        /*0018*/ 	.byte	0x04, 0x1c
        /*001a*/ 	.short	(.L_54 - .L_53)


	//   ....[0]....
.L_53:
        /*001c*/ 	.word	0x00000010


	//----- nvinfo : EIATTR_SW_WAR
	.align		4
.L_54:
        /*0020*/ 	.byte	0x04, 0x36
        /*0022*/ 	.short	(.L_56 - .L_55)
.L_55:
        /*0024*/ 	.word	0x00000008
.L_56:


//--------------------- .nv.callgraph             --------------------------
	.section	.nv.callgraph,"",@"SHT_CUDA_CALLGRAPH"
	.align	4
	.sectionentsize	8
	.align		4
        /*0000*/ 	.word	0x00000000
	.align		4
        /*0004*/ 	.word	0xffffffff
	.align		4
        /*0008*/ 	.word	0x00000000
	.align		4
        /*000c*/ 	.word	0xfffffffe
	.align		4
        /*0010*/ 	.word	0x00000000
	.align		4
        /*0014*/ 	.word	0xfffffffd
	.align		4
        /*0018*/ 	.word	0x00000000
	.align		4
        /*001c*/ 	.word	0xfffffffc


//--------------------- .nv.constant4             --------------------------
	.section	.nv.constant4,"a",@progbits
	.align	8
	.align		8
.nv.constant4:
        /*0000*/ 	.dword	_ZN40_INTERNAL_7355c920_4_k_cu_dbe84779_319084cuda3std3__45__cpo5beginE
	.align		8
        /*0008*/ 	.dword	_ZN40_INTERNAL_7355c920_4_k_cu_dbe84779_319084cuda3std3__45__cpo3endE
	.align		8
        /*0010*/ 	.dword	_ZN40_INTERNAL_7355c920_4_k_cu_dbe84779_319084cuda3std3__45__cpo6cbeginE
	.align		8
        /*0018*/ 	.dword	_ZN40_INTERNAL_7355c920_4_k_cu_dbe84779_319084cuda3std3__45__cpo4cendE
	.align		8
        /*0020*/ 	.dword	_ZN40_INTERNAL_7355c920_4_k_cu_dbe84779_319084cuda3std3__45__cpo6rbeginE
	.align		8
        /*0028*/ 	.dword	_ZN40_INTERNAL_7355c920_4_k_cu_dbe84779_319084cuda3std3__45__cpo4rendE
	.align		8
        /*0030*/ 	.dword	_ZN40_INTERNAL_7355c920_4_k_cu_dbe84779_319084cuda3std3__45__cpo7crbeginE
	.align		8
        /*0038*/ 	.dword	_ZN40_INTERNAL_7355c920_4_k_cu_dbe84779_319084cuda3std3__45__cpo5crendE
	.align		8
        /*0040*/ 	.dword	_ZN40_INTERNAL_7355c920_4_k_cu_dbe84779_319084cuda3std3__442_GLOBAL__N__7355c920_4_k_cu_dbe84779_319086ignoreE
	.align		8
        /*0048*/ 	.dword	_ZN40_INTERNAL_7355c920_4_k_cu_dbe84779_319084cuda3std3__419piecewise_constructE
	.align		8
        /*0050*/ 	.dword	_ZN40_INTERNAL_7355c920_4_k_cu_dbe84779_319084cuda3std3__48in_placeE
	.align		8
        /*0058*/ 	.dword	_ZN40_INTERNAL_7355c920_4_k_cu_dbe84779_319084cuda3std3__420unreachable_sentinelE
	.align		8
        /*0060*/ 	.dword	_ZN40_INTERNAL_7355c920_4_k_cu_dbe84779_319084cuda3std3__47nulloptE
	.align		8
        /*0068*/ 	.dword	_ZN40_INTERNAL_7355c920_4_k_cu_dbe84779_319084cuda3std3__48unexpectE
	.align		8
        /*0070*/ 	.dword	_ZN40_INTERNAL_7355c920_4_k_cu_dbe84779_319084cuda3std6ranges3__45__cpo4swapE
	.align		8
        /*0078*/ 	.dword	_ZN40_INTERNAL_7355c920_4_k_cu_dbe84779_319084cuda3std6ranges3__45__cpo9iter_moveE
	.align		8
        /*0080*/ 	.dword	_ZN40_INTERNAL_7355c920_4_k_cu_dbe84779_319084cuda3std6ranges3__45__cpo5beginE
	.align		8
        /*0088*/ 	.dword	_ZN40_INTERNAL_7355c920_4_k_cu_dbe84779_319084cuda3std6ranges3__45__cpo3endE
	.align		8
        /*0090*/ 	.dword	_ZN40_INTERNAL_7355c920_4_k_cu_dbe84779_319084cuda3std6ranges3__45__cpo6cbeginE
	.align		8
        /*0098*/ 	.dword	_ZN40_INTERNAL_7355c920_4_k_cu_dbe84779_319084cuda3std6ranges3__45__cpo4cendE
	.align		8
        /*00a0*/ 	.dword	_ZN40_INTERNAL_7355c920_4_k_cu_dbe84779_319084cuda3std6ranges3__45__cpo7advanceE
	.align		8
        /*00a8*/ 	.dword	_ZN40_INTERNAL_7355c920_4_k_cu_dbe84779_319084cuda3std6ranges3__45__cpo9iter_swapE
	.align		8
        /*00b0*/ 	.dword	_ZN40_INTERNAL_7355c920_4_k_cu_dbe84779_319084cuda3std6ranges3__45__cpo4nextE
	.align		8
        /*00b8*/ 	.dword	_ZN40_INTERNAL_7355c920_4_k_cu_dbe84779_319084cuda3std6ranges3__45__cpo4prevE
	.align		8
        /*00c0*/ 	.dword	_ZN40_INTERNAL_7355c920_4_k_cu_dbe84779_319084cuda3std6ranges3__45__cpo4dataE
	.align		8
        /*00c8*/ 	.dword	_ZN40_INTERNAL_7355c920_4_k_cu_dbe84779_319084cuda3std6ranges3__45__cpo5cdataE
	.align		8
        /*00d0*/ 	.dword	_ZN40_INTERNAL_7355c920_4_k_cu_dbe84779_319084cuda3std6ranges3__45__cpo4sizeE
	.align		8
        /*00d8*/ 	.dword	_ZN40_INTERNAL_7355c920_4_k_cu_dbe84779_319084cuda3std6ranges3__45__cpo5ssizeE
	.align		8
        /*00e0*/ 	.dword	_ZN40_INTERNAL_7355c920_4_k_cu_dbe84779_319084cuda3std6ranges3__45__cpo8distanceE
	.align		8
        /*00e8*/ 	.dword	_ZN40_INTERNAL_7355c920_4_k_cu_dbe84779_319086thrust24THRUST_300001_SM_1000_NS8cuda_cub3parE
	.align		8
        /*00f0*/ 	.dword	_ZN40_INTERNAL_7355c920_4_k_cu_dbe84779_319086thrust24THRUST_300001_SM_1000_NS8cuda_cub10par_nosyncE
	.align		8
        /*00f8*/ 	.dword	_ZN40_INTERNAL_7355c920_4_k_cu_dbe84779_319086thrust24THRUST_300001_SM_1000_NS6system6detail10sequential3seqE
	.align		8
        /*0100*/ 	.dword	_ZN40_INTERNAL_7355c920_4_k_cu_dbe84779_319086thrust24THRUST_300001_SM_1000_NS6system3cpp3parE
	.align		8
        /*0108*/ 	.dword	_ZN40_INTERNAL_7355c920_4_k_cu_dbe84779_319086thrust24THRUST_300001_SM_1000_NS12placeholders2_1E
	.align		8
        /*0110*/ 	.dword	_ZN40_INTERNAL_7355c920_4_k_cu_dbe84779_319086thrust24THRUST_300001_SM_1000_NS12placeholders2_2E
	.align		8
        /*0118*/ 	.dword	_ZN40_INTERNAL_7355c920_4_k_cu_dbe84779_319086thrust24THRUST_300001_SM_1000_NS12placeholders2_3E
	.align		8
        /*0120*/ 	.dword	_ZN40_INTERNAL_7355c920_4_k_cu_dbe84779_319086thrust24THRUST_300001_SM_1000_NS12placeholders2_4E
	.align		8
        /*0128*/ 	.dword	_ZN40_INTERNAL_7355c920_4_k_cu_dbe84779_319086thrust24THRUST_300001_SM_1000_NS12placeholders2_5E
	.align		8
        /*0130*/ 	.dword	_ZN40_INTERNAL_7355c920_4_k_cu_dbe84779_319086thrust24THRUST_300001_SM_1000_NS12placeholders2_6E
	.align		8
        /*0138*/ 	.dword	_ZN40_INTERNAL_7355c920_4_k_cu_dbe84779_319086thrust24THRUST_300001_SM_1000_NS12placeholders2_7E
	.align		8
        /*0140*/ 	.dword	_ZN40_INTERNAL_7355c920_4_k_cu_dbe84779_319086thrust24THRUST_300001_SM_1000_NS12placeholders2_8E
	.align		8
        /*0148*/ 	.dword	_ZN40_INTERNAL_7355c920_4_k_cu_dbe84779_319086thrust24THRUST_300001_SM_1000_NS12placeholders2_9E
	.align		8
        /*0150*/ 	.dword	_ZN40_INTERNAL_7355c920_4_k_cu_dbe84779_319086thrust24THRUST_300001_SM_1000_NS12placeholders3_10E
	.align		8
        /*0158*/ 	.dword	_ZN40_INTERNAL_7355c920_4_k_cu_dbe84779_319086thrust24THRUST_300001_SM_1000_NS3seqE
	.align		8
        /*0160*/ 	.dword	_ZN40_INTERNAL_7355c920_4_k_cu_dbe84779_319086thrust24THRUST_300001_SM_1000_NS6deviceE


//--------------------- .text._ZN3cub18CUB_300001_SM_10006detail11EmptyKernelIvEEvv --------------------------
	.section	.text._ZN3cub18CUB_300001_SM_10006detail11EmptyKernelIvEEvv,"ax",@progbits
	.align	128
        .global         _ZN3cub18CUB_300001_SM_10006detail11EmptyKernelIvEEvv
        .type           _ZN3cub18CUB_300001_SM_10006detail11EmptyKernelIvEEvv,@function
        .size           _ZN3cub18CUB_300001_SM_10006detail11EmptyKernelIvEEvv,(.L_x_1 - _ZN3cub18CUB_300001_SM_10006detail11EmptyKernelIvEEvv)
        .other          _ZN3cub18CUB_300001_SM_10006detail11EmptyKernelIvEEvv,@"STO_CUDA_ENTRY STV_DEFAULT"
_ZN3cub18CUB_300001_SM_10006detail11EmptyKernelIvEEvv:
.text._ZN3cub18CUB_300001_SM_10006detail11EmptyKernelIvEEvv:
[----:B------:R-:W-:Y:S01]  /*0000*/  LDC R1, c[0x0][0x37c] ;  /* 0x0000df00ff017b82 */ /* 0x000fe20000000800 */
[----:B------:R-:W-:Y:S05]  /*0010*/  EXIT ;  /* 0x000000000000794d */ /* 0x000fea0003800000 */
.L_x_0:
[----:B------:R-:W-:-:S00]  /*0020*/  BRA `(.L_x_0) ;  /* 0xfffffffc00fc7947 */ /* 0x000fc0000383ffff */
[----:B------:R-:W-:-:S00]  /*0030*/  NOP ;  /* 0x0000000000007918 */ /* 0x000fc00000000000 */
        /* <DEDUP_REMOVED lines=12> */
.L_x_1:


//--------------------- .nv.shared.reserved.0     --------------------------
	.section	.nv.shared.reserved.0,"aw",@nobits
	.weak		__nv_reservedSMEM_offset_0_alias
	.size		__nv_reservedSMEM_offset_0_alias, 0, 64
	.other		__nv_reservedSMEM_offset_0_alias,@"STO_CUDA_RESERVED_SHARED STV_DEFAULT"
__nv_reservedSMEM_offset_0_alias:
	.zero		0
	.zero		64


//--------------------- .nv.global                --------------------------
	.section	.nv.global,"aw",@nobits
.nv.global:
	.type		_ZN40_INTERNAL_7355c920_4_k_cu_dbe84779_319086thrust24THRUST_300001_SM_1000_NS12placeholders2_8E,@object
	.size		_ZN40_INTERNAL_7355c920_4_k_cu_dbe84779_319086thrust24THRUST_300001_SM_1000_NS12placeholders2_8E,(_ZN40_INTERNAL_7355c920_4_k_cu_dbe84779_319084cuda3std3__442_GLOBAL__N__7355c920_4_k_cu_dbe84779_319086ignoreE - _ZN40_INTERNAL_7355c920_4_k_cu_dbe84779_319086thrust24THRUST_300001_SM_1000_NS12placeholders2_8E)
_ZN40_INTERNAL_7355c920_4_k_cu_dbe84779_319086thrust24THRUST_300001_SM_1000_NS12placeholders2_8E:
	.zero		1
	.type		_ZN40_INTERNAL_7355c920_4_k_cu_dbe84779_319084cuda3std3__442_GLOBAL__N__7355c920_4_k_cu_dbe84779_319086ignoreE,@object
	.size		_ZN40_INTERNAL_7355c920_4_k_cu_dbe84779_319084cuda3std3__442_GLOBAL__N__7355c920_4_k_cu_dbe84779_319086ignoreE,(_ZN40_INTERNAL_7355c920_4_k_cu_dbe84779_319084cuda3std6ranges3__45__cpo4dataE - _ZN40_INTERNAL_7355c920_4_k_cu_dbe84779_319084cuda3std3__442_GLOBAL__N__7355c920_4_k_cu_dbe84779_319086ignoreE)
_ZN40_INTERNAL_7355c920_4_k_cu_dbe84779_319084cuda3std3__442_GLOBAL__N__7355c920_4_k_cu_dbe84779_319086ignoreE:
	.zero		1
	.type		_ZN40_INTERNAL_7355c920_4_k_cu_dbe84779_319084cuda3std6ranges3__45__cpo4dataE,@object
	.size		_ZN40_INTERNAL_7355c920_4_k_cu_dbe84779_319084cuda3std6ranges3__45__cpo4dataE,(_ZN40_INTERNAL_7355c920_4_k_cu_dbe84779_319086thrust24THRUST_300001_SM_1000_NS6system3cpp3parE - _ZN40_INTERNAL_7355c920_4_k_cu_dbe84779_319084cuda3std6ranges3__45__cpo4dataE)
_ZN40_INTERNAL_7355c920_4_k_cu_dbe84779_319084cuda3std6ranges3__45__cpo4dataE:
	.zero		1
	.type		_ZN40_INTERNAL_7355c920_4_k_cu_dbe84779_319086thrust24THRUST_300001_SM_1000_NS6system3cpp3parE,@object
	.size		_ZN40_INTERNAL_7355c920_4_k_cu_dbe84779_319086thrust24THRUST_300001_SM_1000_NS6system3cpp3parE,(_ZN40_INTERNAL_7355c920_4_k_cu_dbe84779_319084cuda3std3__45__cpo5beginE - _ZN40_INTERNAL_7355c920_4_k_cu_dbe84779_319086thrust24THRUST_300001_SM_1000_NS6system3cpp3parE)
_ZN40_INTERNAL_7355c920_4_k_cu_dbe84779_319086thrust24THRUST_300001_SM_1000_NS6system3cpp3parE:
	.zero		1
	.type		_ZN40_INTERNAL_7355c920_4_k_cu_dbe84779_319084cuda3std3__45__cpo5beginE,@object
	.size		_ZN40_INTERNAL_7355c920_4_k_cu_dbe84779_319084cuda3std3__45__cpo5beginE,(_ZN40_INTERNAL_7355c920_4_k_cu_dbe84779_319084cuda3std6ranges3__45__cpo5beginE - _ZN40_INTERNAL_7355c920_4_k_cu_dbe84779_319084cuda3std3__45__cpo5beginE)
_ZN40_INTERNAL_7355c920_4_k_cu_dbe84779_319084cuda3std3__45__cpo5beginE:
	.zero		1
	.type		_ZN40_INTERNAL_7355c920_4_k_cu_dbe84779_319084cuda3std6ranges3__45__cpo5beginE,@object
	.size		_ZN40_INTERNAL_7355c920_4_k_cu_dbe84779_319084cuda3std6ranges3__45__cpo5beginE,(_ZN40_INTERNAL_7355c920_4_k_cu_dbe84779_319086thrust24THRUST_300001_SM_1000_NS6deviceE - _ZN40_INTERNAL_7355c920_4_k_cu_dbe84779_319084cuda3std6ranges3__45__cpo5beginE)
_ZN40_INTERNAL_7355c920_4_k_cu_dbe84779_319084cuda3std6ranges3__45__cpo5beginE:
	.zero		1
	.type		_ZN40_INTERNAL_7355c920_4_k_cu_dbe84779_319086thrust24THRUST_300001_SM_1000_NS6deviceE,@object
	.size		_ZN40_INTERNAL_7355c920_4_k_cu_dbe84779_319086thrust24THRUST_300001_SM_1000_NS6deviceE,(_ZN40_INTERNAL_7355c920_4_k_cu_dbe84779_319084cuda3std3__47nulloptE - _ZN40_INTERNAL_7355c920_4_k_cu_dbe84779_319086thrust24THRUST_300001_SM_1000_NS6deviceE)
_ZN40_INTERNAL_7355c920_4_k_cu_dbe84779_319086thrust24THRUST_300001_SM_1000_NS6deviceE:
	.zero		1
	.type		_ZN40_INTERNAL_7355c920_4_k_cu_dbe84779_319084cuda3std3__47nulloptE,@object
	.size		_ZN40_INTERNAL_7355c920_4_k_cu_dbe84779_319084cuda3std3__47nulloptE,(_ZN40_INTERNAL_7355c920_4_k_cu_dbe84779_319084cuda3std6ranges3__45__cpo8distanceE - _ZN40_INTERNAL_7355c920_4_k_cu_dbe84779_319084cuda3std3__47nulloptE)
_ZN40_INTERNAL_7355c920_4_k_cu_dbe84779_319084cuda3std3__47nulloptE:
	.zero		1
	.type		_ZN40_INTERNAL_7355c920_4_k_cu_dbe84779_319084cuda3std6ranges3__45__cpo8distanceE,@object
	.size		_ZN40_INTERNAL_7355c920_4_k_cu_dbe84779_319084cuda3std6ranges3__45__cpo8distanceE,(_ZN40_INTERNAL_7355c920_4_k_cu_dbe84779_319086thrust24THRUST_300001_SM_1000_NS12placeholders2_4E - _ZN40_INTERNAL_7355c920_4_k_cu_dbe84779_319084cuda3std6ranges3__45__cpo8distanceE)
_ZN40_INTERNAL_7355c920_4_k_cu_dbe84779_319084cuda3std6ranges3__45__cpo8distanceE:
	.zero		1
	.type		_ZN40_INTERNAL_7355c920_4_k_cu_dbe84779_319086thrust24THRUST_300001_SM_1000_NS12placeholders2_4E,@object
	.size		_ZN40_INTERNAL_7355c920_4_k_cu_dbe84779_319086thrust24THRUST_300001_SM_1000_NS12placeholders2_4E,(_ZN40_INTERNAL_7355c920_4_k_cu_dbe84779_319084cuda3std3__45__cpo6rbeginE - _ZN40_INTERNAL_7355c920_4_k_cu_dbe84779_319086thrust24THRUST_300001_SM_1000_NS12placeholders2_4E)
_ZN40_INTERNAL_7355c920_4_k_cu_dbe84779_319086thrust24THRUST_300001_SM_1000_NS12placeholders2_4E:
	.zero		1
	.type		_ZN40_INTERNAL_7355c920_4_k_cu_dbe84779_319084cuda3std3__45__cpo6rbeginE,@object
	.size		_ZN40_INTERNAL_7355c920_4_k_cu_dbe84779_319084cuda3std3__45__cpo6rbeginE,(_ZN40_INTERNAL_7355c920_4_k_cu_dbe84779_319084cuda3std6ranges3__45__cpo7advanceE - _ZN40_INTERNAL_7355c920_4_k_cu_dbe84779_319084cuda3std3__45__cpo6rbeginE)
_ZN40_INTERNAL_7355c920_4_k_cu_dbe84779_319084cuda3std3__45__cpo6rbeginE:
	.zero		1
	.type		_ZN40_INTERNAL_7355c920_4_k_cu_dbe84779_319084cuda3std6ranges3__45__cpo7advanceE,@object
	.size		_ZN40_INTERNAL_7355c920_4_k_cu_dbe84779_319084cuda3std6ranges3__45__cpo7advanceE,(_ZN40_INTERNAL_7355c920_4_k_cu_dbe84779_319086thrust24THRUST_300001_SM_1000_NS12placeholders3_10E - _ZN40_INTERNAL_7355c920_4_k_cu_dbe84779_319084cuda3std6ranges3__45__cpo7advanceE)
_ZN40_INTERNAL_7355c920_4_k_cu_dbe84779_319084cuda3std6ranges3__45__cpo7advanceE:
	.zero		1
	.type		_ZN40_INTERNAL_7355c920_4_k_cu_dbe84779_319086thrust24THRUST_300001_SM_1000_NS12placeholders3_10E,@object
	.size		_ZN40_INTERNAL_7355c920_4_k_cu_dbe84779_319086thrust24THRUST_300001_SM_1000_NS12placeholders3_10E,(_ZN40_INTERNAL_7355c920_4_k_cu_dbe84779_319084cuda3std3__48in_placeE - _ZN40_INTERNAL_7355c920_4_k_cu_dbe84779_319086thrust24THRUST_300001_SM_1000_NS12placeholders3_10E)
_ZN40_INTERNAL_7355c920_4_k_cu_dbe84779_319086thrust24THRUST_300001_SM_1000_NS12placeholders3_10E:
	.zero		1
	.type		_ZN40_INTERNAL_7355c920_4_k_cu_dbe84779_319084cuda3std3__48in_placeE,@object
	.size		_ZN40_INTERNAL_7355c920_4_k_cu_dbe84779_319084cuda3std3__48in_placeE,(_ZN40_INTERNAL_7355c920_4_k_cu_dbe84779_319084cuda3std6ranges3__45__cpo4sizeE - _ZN40_INTERNAL_7355c920_4_k_cu_dbe84779_319084cuda3std3__48in_placeE)
_ZN40_INTERNAL_7355c920_4_k_cu_dbe84779_319084cuda3std3__48in_placeE:
	.zero		1
	.type		_ZN40_INTERNAL_7355c920_4_k_cu_dbe84779_319084cuda3std6ranges3__45__cpo4sizeE,@object
	.size		_ZN40_INTERNAL_7355c920_4_k_cu_dbe84779_319084cuda3std6ranges3__45__cpo4sizeE,(_ZN40_INTERNAL_7355c920_4_k_cu_dbe84779_319086thrust24THRUST_300001_SM_1000_NS12placeholders2_2E - _ZN40_INTERNAL_7355c920_4_k_cu_dbe84779_319084cuda3std6ranges3__45__cpo4sizeE)
_ZN40_INTERNAL_7355c920_4_k_cu_dbe84779_319084cuda3std6ranges3__45__cpo4sizeE:
	.zero		1
	.type		_ZN40_INTERNAL_7355c920_4_k_cu_dbe84779_319086thrust24THRUST_300001_SM_1000_NS12placeholders2_2E,@object
	.size		_ZN40_INTERNAL_7355c920_4_k_cu_dbe84779_319086thrust24THRUST_300001_SM_1000_NS12placeholders2_2E,(_ZN40_INTERNAL_7355c920_4_k_cu_dbe84779_319084cuda3std3__45__cpo6cbeginE - _ZN40_INTERNAL_7355c920_4_k_cu_dbe84779_319086thrust24THRUST_300001_SM_1000_NS12placeholders2_2E)
_ZN40_INTERNAL_7355c920_4_k_cu_dbe84779_319086thrust24THRUST_300001_SM_1000_NS12placeholders2_2E:
	.zero		1
	.type		_ZN40_INTERNAL_7355c920_4_k_cu_dbe84779_319084cuda3std3__45__cpo6cbeginE,@object
	.size		_ZN40_INTERNAL_7355c920_4_k_cu_dbe84779_319084cuda3std3__45__cpo6cbeginE,(_ZN40_INTERNAL_7355c920_4_k_cu_dbe84779_319084cuda3std6ranges3__45__cpo6cbeginE - _ZN40_INTERNAL_7355c920_4_k_cu_dbe84779_319084cuda3std3__45__cpo6cbeginE)
_ZN40_INTERNAL_7355c920_4_k_cu_dbe84779_319084cuda3std3__45__cpo6cbeginE:
	.zero		1
	.type		_ZN40_INTERNAL_7355c920_4_k_cu_dbe84779_319084cuda3std6ranges3__45__cpo6cbeginE,@object
	.size		_ZN40_INTERNAL_7355c920_4_k_cu_dbe84779_319084cuda3std6ranges3__45__cpo6cbeginE,(_ZN40_INTERNAL_7355c920_4_k_cu_dbe84779_319086thrust24THRUST_300001_SM_1000_NS12placeholders2_6E - _ZN40_INTERNAL_7355c920_4_k_cu_dbe84779_319084cuda3std6ranges3__45__cpo6cbeginE)
_ZN40_INTERNAL_7355c920_4_k_cu_dbe84779_319084cuda3std6ranges3__45__cpo6cbeginE:
	.zero		1
	.type		_ZN40_INTERNAL_7355c920_4_k_cu_dbe84779_319086thrust24THRUST_300001_SM_1000_NS12placeholders2_6E,@object
	.size		_ZN40_INTERNAL_7355c920_4_k_cu_dbe84779_319086thrust24THRUST_300001_SM_1000_NS12placeholders2_6E,(_ZN40_INTERNAL_7355c920_4_k_cu_dbe84779_319084cuda3std3__45__cpo7crbeginE - _ZN40_INTERNAL_7355c920_4_k_cu_dbe84779_319086thrust24THRUST_300001_SM_1000_NS12placeholders2_6E)
_ZN40_INTERNAL_7355c920_4_k_cu_dbe84779_319086thrust24THRUST_300001_SM_1000_NS12placeholders2_6E:
	.zero		1
	.type		_ZN40_INTERNAL_7355c920_4_k_cu_dbe84779_319084cuda3std3__45__cpo7crbeginE,@object
	.size		_ZN40_INTERNAL_7355c920_4_k_cu_dbe84779_319084cuda3std3__45__cpo7crbeginE,(_ZN40_INTERNAL_7355c920_4_k_cu_dbe84779_319084cuda3std6ranges3__45__cpo4nextE - _ZN40_INTERNAL_7355c920_4_k_cu_dbe84779_319084cuda3std3__45__cpo7crbeginE)
_ZN40_INTERNAL_7355c920_4_k_cu_dbe84779_319084cuda3std3__45__cpo7crbeginE:
	.zero		1
	.type		_ZN40_INTERNAL_7355c920_4_k_cu_dbe84779_319084cuda3std6ranges3__45__cpo4nextE,@object
	.size		_ZN40_INTERNAL_7355c920_4_k_cu_dbe84779_319084cuda3std6ranges3__45__cpo4nextE,(_ZN40_INTERNAL_7355c920_4_k_cu_dbe84779_319084cuda3std6ranges3__45__cpo4swapE - _ZN40_INTERNAL_7355c920_4_k_cu_dbe84779_319084cuda3std6ranges3__45__cpo4nextE)
_ZN40_INTERNAL_7355c920_4_k_cu_dbe84779_319084cuda3std6ranges3__45__cpo4nextE:
	.zero		1
	.type		_ZN40_INTERNAL_7355c920_4_k_cu_dbe84779_319084cuda3std6ranges3__45__cpo4swapE,@object
	.size		_ZN40_INTERNAL_7355c920_4_k_cu_dbe84779_319084cuda3std6ranges3__45__cpo4swapE,(_ZN40_INTERNAL_7355c920_4_k_cu_dbe84779_319086thrust24THRUST_300001_SM_1000_NS8cuda_cub10par_nosyncE - _ZN40_INTERNAL_7355c920_4_k_cu_dbe84779_319084cuda3std6ranges3__45__cpo4swapE)
_ZN40_INTERNAL_7355c920_4_k_cu_dbe84779_319084cuda3std6ranges3__45__cpo4swapE:
	.zero		1
	.type		_ZN40_INTERNAL_7355c920_4_k_cu_dbe84779_319086thrust24THRUST_300001_SM_1000_NS8cuda_cub10par_nosyncE,@object
	.size		_ZN40_INTERNAL_7355c920_4_k_cu_dbe84779_319086thrust24THRUST_300001_SM_1000_NS8cuda_cub10par_nosyncE,(_ZN40_INTERNAL_7355c920_4_k_cu_dbe84779_319086thrust24THRUST_300001_SM_1000_NS3seqE - _ZN40_INTERNAL_7355c920_4_k_cu_dbe84779_319086thrust24THRUST_300001_SM_1000_NS8cuda_cub10par_nosyncE)
_ZN40_INTERNAL_7355c920_4_k_cu_dbe84779_319086thrust24THRUST_300001_SM_1000_NS8cuda_cub10par_nosyncE:
	.zero		1
	.type		_ZN40_INTERNAL_7355c920_4_k_cu_dbe84779_319086thrust24THRUST_300001_SM_1000_NS3seqE,@object
	.size		_ZN40_INTERNAL_7355c920_4_k_cu_dbe84779_319086thrust24THRUST_300001_SM_1000_NS3seqE,(_ZN40_INTERNAL_7355c920_4_k_cu_dbe84779_319084cuda3std3__420unreachable_sentinelE - _ZN40_INTERNAL_7355c920_4_k_cu_dbe84779_319086thrust24THRUST_300001_SM_1000_NS3seqE)
_ZN40_INTERNAL_7355c920_4_k_cu_dbe84779_319086thrust24THRUST_300001_SM_1000_NS3seqE:
	.zero		1
	.type		_ZN40_INTERNAL_7355c920_4_k_cu_dbe84779_319084cuda3std3__420unreachable_sentinelE,@object
	.size		_ZN40_INTERNAL_7355c920_4_k_cu_dbe84779_319084cuda3std3__420unreachable_sentinelE,(_ZN40_INTERNAL_7355c920_4_k_cu_dbe84779_319084cuda3std6ranges3__45__cpo5ssizeE - _ZN40_INTERNAL_7355c920_4_k_cu_dbe84779_319084cuda3std3__420unreachable_sentinelE)
_ZN40_INTERNAL_7355c920_4_k_cu_dbe84779_319084cuda3std3__420unreachable_sentinelE:
	.zero		1
	.type		_ZN40_INTERNAL_7355c920_4_k_cu_dbe84779_319084cuda3std6ranges3__45__cpo5ssizeE,@object
	.size		_ZN40_INTERNAL_7355c920_4_k_cu_dbe84779_319084cuda3std6ranges3__45__cpo5ssizeE,(_ZN40_INTERNAL_7355c920_4_k_cu_dbe84779_319086thrust24THRUST_300001_SM_1000_NS12placeholders2_3E - _ZN40_INTERNAL_7355c920_4_k_cu_dbe84779_319084cuda3std6ranges3__45__cpo5ssizeE)
_ZN40_INTERNAL_7355c920_4_k_cu_dbe84779_319084cuda3std6ranges3__45__cpo5ssizeE:
	.zero		1
	.type		_ZN40_INTERNAL_7355c920_4_k_cu_dbe84779_319086thrust24THRUST_300001_SM_1000_NS12placeholders2_3E,@object
	.size		_ZN40_INTERNAL_7355c920_4_k_cu_dbe84779_319086thrust24THRUST_300001_SM_1000_NS12placeholders2_3E,(_ZN40_INTERNAL_7355c920_4_k_cu_dbe84779_319084cuda3std3__45__cpo4cendE - _ZN40_INTERNAL_7355c920_4_k_cu_dbe84779_319086thrust24THRUST_300001_SM_1000_NS12placeholders2_3E)
_ZN40_INTERNAL_7355c920_4_k_cu_dbe84779_319086thrust24THRUST_300001_SM_1000_NS12placeholders2_3E:
	.zero		1
	.type		_ZN40_INTERNAL_7355c920_4_k_cu_dbe84779_319084cuda3std3__45__cpo4cendE,@object
	.size		_ZN40_INTERNAL_7355c920_4_k_cu_dbe84779_319084cuda3std3__45__cpo4cendE,(_ZN40_INTERNAL_7355c920_4_k_cu_dbe84779_319084cuda3std6ranges3__45__cpo4cendE - _ZN40_INTERNAL_7355c920_4_k_cu_dbe84779_319084cuda3std3__45__cpo4cendE)
_ZN40_INTERNAL_7355c920_4_k_cu_dbe84779_319084cuda3std3__45__cpo4cendE:
	.zero		1
	.type		_ZN40_INTERNAL_7355c920_4_k_cu_dbe84779_319084cuda3std6ranges3__45__cpo4cendE,@object
	.size		_ZN40_INTERNAL_7355c920_4_k_cu_dbe84779_319084cuda3std6ranges3__45__cpo4cendE,(_ZN40_INTERNAL_7355c920_4_k_cu_dbe84779_319086thrust24THRUST_300001_SM_1000_NS12placeholders2_7E - _ZN40_INTERNAL_7355c920_4_k_cu_dbe84779_319084cuda3std6ranges3__45__cpo4cendE)
_ZN40_INTERNAL_7355c920_4_k_cu_dbe84779_319084cuda3std6ranges3__45__cpo4cendE:
	.zero		1
	.type		_ZN40_INTERNAL_7355c920_4_k_cu_dbe84779_319086thrust24THRUST_300001_SM_1000_NS12placeholders2_7E,@object
	.size		_ZN40_INTERNAL_7355c920_4_k_cu_dbe84779_319086thrust24THRUST_300001_SM_1000_NS12placeholders2_7E,(_ZN40_INTERNAL_7355c920_4_k_cu_dbe84779_319084cuda3std3__45__cpo5crendE - _ZN40_INTERNAL_7355c920_4_k_cu_dbe84779_319086thrust24THRUST_300001_SM_1000_NS12placeholders2_7E)
_ZN40_INTERNAL_7355c920_4_k_cu_dbe84779_319086thrust24THRUST_300001_SM_1000_NS12placeholders2_7E:
	.zero		1
	.type		_ZN40_INTERNAL_7355c920_4_k_cu_dbe84779_319084cuda3std3__45__cpo5crendE,@object
	.size		_ZN40_INTERNAL_7355c920_4_k_cu_dbe84779_319084cuda3std3__45__cpo5crendE,(_ZN40_INTERNAL_7355c920_4_k_cu_dbe84779_319084cuda3std6ranges3__45__cpo4prevE - _ZN40_INTERNAL_7355c920_4_k_cu_dbe84779_319084cuda3std3__45__cpo5crendE)
_ZN40_INTERNAL_7355c920_4_k_cu_dbe84779_319084cuda3std3__45__cpo5crendE:
	.zero		1
	.type		_ZN40_INTERNAL_7355c920_4_k_cu_dbe84779_319084cuda3std6ranges3__45__cpo4prevE,@object
	.size		_ZN40_INTERNAL_7355c920_4_k_cu_dbe84779_319084cuda3std6ranges3__45__cpo4prevE,(_ZN40_INTERNAL_7355c920_4_k_cu_dbe84779_319084cuda3std6ranges3__45__cpo9iter_moveE - _ZN40_INTERNAL_7355c920_4_k_cu_dbe84779_319084cuda3std6ranges3__45__cpo4prevE)
_ZN40_INTERNAL_7355c920_4_k_cu_dbe84779_319084cuda3std6ranges3__45__cpo4prevE:
	.zero		1
	.type		_ZN40_INTERNAL_7355c920_4_k_cu_dbe84779_319084cuda3std6ranges3__45__cpo9iter_moveE,@object
	.size		_ZN40_INTERNAL_7355c920_4_k_cu_dbe84779_319084cuda3std6ranges3__45__cpo9iter_moveE,(_ZN40_INTERNAL_7355c920_4_k_cu_dbe84779_319086thrust24THRUST_300001_SM_1000_NS6system6detail10sequential3seqE - _ZN40_INTERNAL_7355c920_4_k_cu_dbe84779_319084cuda3std6ranges3__45__cpo9iter_moveE)
_ZN40_INTERNAL_7355c920_4_k_cu_dbe84779_319084cuda3std6ranges3__45__cpo9iter_moveE:
	.zero		1
	.type		_ZN40_INTERNAL_7355c920_4_k_cu_dbe84779_319086thrust24THRUST_300001_SM_1000_NS6system6detail10sequential3seqE,@object
	.size		_ZN40_INTERNAL_7355c920_4_k_cu_dbe84779_319086thrust24THRUST_300001_SM_1000_NS6system6detail10sequential3seqE,(_ZN40_INTERNAL_7355c920_4_k_cu_dbe84779_319086thrust24THRUST_300001_SM_1000_NS12placeholders2_9E - _ZN40_INTERNAL_7355c920_4_k_cu_dbe84779_319086thrust24THRUST_300001_SM_1000_NS6system6detail10sequential3seqE)
_ZN40_INTERNAL_7355c920_4_k_cu_dbe84779_319086thrust24THRUST_300001_SM_1000_NS6system6detail10sequential3seqE:
	.zero		1
	.type		_ZN40_INTERNAL_7355c920_4_k_cu_dbe84779_319086thrust24THRUST_300001_SM_1000_NS12placeholders2_9E,@object
	.size		_ZN40_INTERNAL_7355c920_4_k_cu_dbe84779_319086thrust24THRUST_300001_SM_1000_NS12placeholders2_9E,(_ZN40_INTERNAL_7355c920_4_k_cu_dbe84779_319084cuda3std3__419piecewise_constructE - _ZN40_INTERNAL_7355c920_4_k_cu_dbe84779_319086thrust24THRUST_300001_SM_1000_NS12placeholders2_9E)
_ZN40_INTERNAL_7355c920_4_k_cu_dbe84779_319086thrust24THRUST_300001_SM_1000_NS12placeholders2_9E:
	.zero		1
	.type		_ZN40_INTERNAL_7355c920_4_k_cu_dbe84779_319084cuda3std3__419piecewise_constructE,@object
	.size		_ZN40_INTERNAL_7355c920_4_k_cu_dbe84779_319084cuda3std3__419piecewise_constructE,(_ZN40_INTERNAL_7355c920_4_k_cu_dbe84779_319084cuda3std6ranges3__45__cpo5cdataE - _ZN40_INTERNAL_7355c920_4_k_cu_dbe84779_319084cuda3std3__419piecewise_constructE)
_ZN40_INTERNAL_7355c920_4_k_cu_dbe84779_319084cuda3std3__419piecewise_constructE:
	.zero		1
	.type		_ZN40_INTERNAL_7355c920_4_k_cu_dbe84779_319084cuda3std6ranges3__45__cpo5cdataE,@object
	.size		_ZN40_INTERNAL_7355c920_4_k_cu_dbe84779_319084cuda3std6ranges3__45__cpo5cdataE,(_ZN40_INTERNAL_7355c920_4_k_cu_dbe84779_319086thrust24THRUST_300001_SM_1000_NS12placeholders2_1E - _ZN40_INTERNAL_7355c920_4_k_cu_dbe84779_319084cuda3std6ranges3__45__cpo5cdataE)
_ZN40_INTERNAL_7355c920_4_k_cu_dbe84779_319084cuda3std6ranges3__45__cpo5cdataE:
	.zero		1
	.type		_ZN40_INTERNAL_7355c920_4_k_cu_dbe84779_319086thrust24THRUST_300001_SM_1000_NS12placeholders2_1E,@object
	.size		_ZN40_INTERNAL_7355c920_4_k_cu_dbe84779_319086thrust24THRUST_300001_SM_1000_NS12placeholders2_1E,(_ZN40_INTERNAL_7355c920_4_k_cu_dbe84779_319084cuda3std3__45__cpo3endE - _ZN40_INTERNAL_7355c920_4_k_cu_dbe84779_319086thrust24THRUST_300001_SM_1000_NS12placeholders2_1E)
_ZN40_INTERNAL_7355c920_4_k_cu_dbe84779_319086thrust24THRUST_300001_SM_1000_NS12placeholders2_1E:
	.zero		1
	.type		_ZN40_INTERNAL_7355c920_4_k_cu_dbe84779_319084cuda3std3__45__cpo3endE,@object
	.size		_ZN40_INTERNAL_7355c920_4_k_cu_dbe84779_319084cuda3std3__45__cpo3endE,(_ZN40_INTERNAL_7355c920_4_k_cu_dbe84779_319084cuda3std6ranges3__45__cpo3endE - _ZN40_INTERNAL_7355c920_4_k_cu_dbe84779_319084cuda3std3__45__cpo3endE)
_ZN40_INTERNAL_7355c920_4_k_cu_dbe84779_319084cuda3std3__45__cpo3endE:
	.zero		1
	.type		_ZN40_INTERNAL_7355c920_4_k_cu_dbe84779_319084cuda3std6ranges3__45__cpo3endE,@object
	.size		_ZN40_INTERNAL_7355c920_4_k_cu_dbe84779_319084cuda3std6ranges3__45__cpo3endE,(_ZN40_INTERNAL_7355c920_4_k_cu_dbe84779_319086thrust24THRUST_300001_SM_1000_NS12placeholders2_5E - _ZN40_INTERNAL_7355c920_4_k_cu_dbe84779_319084cuda3std6ranges3__45__cpo3endE)
_ZN40_INTERNAL_7355c920_4_k_cu_dbe84779_319084cuda3std6ranges3__45__cpo3endE:
	.zero		1
	.type		_ZN40_INTERNAL_7355c920_4_k_cu_dbe84779_319086thrust24THRUST_300001_SM_1000_NS12placeholders2_5E,@object
	.size		_ZN40_INTERNAL_7355c920_4_k_cu_dbe84779_319086thrust24THRUST_300001_SM_1000_NS12placeholders2_5E,(_ZN40_INTERNAL_7355c920_4_k_cu_dbe84779_319084cuda3std3__45__cpo4rendE - _ZN40_INTERNAL_7355c920_4_k_cu_dbe84779_319086thrust24THRUST_300001_SM_1000_NS12placeholders2_5E)
_ZN40_INTERNAL_7355c920_4_k_cu_dbe84779_319086thrust24THRUST_300001_SM_1000_NS12placeholders2_5E:
	.zero		1
	.type		_ZN40_INTERNAL_7355c920_4_k_cu_dbe84779_319084cuda3std3__45__cpo4rendE,@object
	.size		_ZN40_INTERNAL_7355c920_4_k_cu_dbe84779_319084cuda3std3__45__cpo4rendE,(_ZN40_INTERNAL_7355c920_4_k_cu_dbe84779_319084cuda3std6ranges3__45__cpo9iter_swapE - _ZN40_INTERNAL_7355c920_4_k_cu_dbe84779_319084cuda3std3__45__cpo4rendE)
_ZN40_INTERNAL_7355c920_4_k_cu_dbe84779_319084cuda3std3__45__cpo4rendE:
	.zero		1
	.type		_ZN40_INTERNAL_7355c920_4_k_cu_dbe84779_319084cuda3std6ranges3__45__cpo9iter_swapE,@object
	.size		_ZN40_INTERNAL_7355c920_4_k_cu_dbe84779_319084cuda3std6ranges3__45__cpo9iter_swapE,(_ZN40_INTERNAL_7355c920_4_k_cu_dbe84779_319084cuda3std3__48unexpectE - _ZN40_INTERNAL_7355c920_4_k_cu_dbe84779_319084cuda3std6ranges3__45__cpo9iter_swapE)
_ZN40_INTERNAL_7355c920_4_k_cu_dbe84779_319084cuda3std6ranges3__45__cpo9iter_swapE:
	.zero		1
	.type		_ZN40_INTERNAL_7355c920_4_k_cu_dbe84779_319084cuda3std3__48unexpectE,@object
	.size		_ZN40_INTERNAL_7355c920_4_k_cu_dbe84779_319084cuda3std3__48unexpectE,(_ZN40_INTERNAL_7355c920_4_k_cu_dbe84779_319086thrust24THRUST_300001_SM_1000_NS8cuda_cub3parE - _ZN40_INTERNAL_7355c920_4_k_cu_dbe84779_319084cuda3std3__48unexpectE)
_ZN40_INTERNAL_7355c920_4_k_cu_dbe84779_319084cuda3std3__48unexpectE:
	.zero		1
	.type		_ZN40_INTERNAL_7355c920_4_k_cu_dbe84779_319086thrust24THRUST_300001_SM_1000_NS8cuda_cub3parE,@object
	.size		_ZN40_INTERNAL_7355c920_4_k_cu_dbe84779_319086thrust24THRUST_300001_SM_1000_NS8cuda_cub3parE,(.L_29 - _ZN40_INTERNAL_7355c920_4_k_cu_dbe84779_319086thrust24THRUST_300001_SM_1000_NS8cuda_cub3parE)
_ZN40_INTERNAL_7355c920_4_k_cu_dbe84779_319086thrust24THRUST_300001_SM_1000_NS8cuda_cub3parE:
	.zero		1
.L_29:


//--------------------- .nv.constant0._ZN3cub18CUB_300001_SM_10006detail11EmptyKernelIvEEvv --------------------------
	.section	.nv.constant0._ZN3cub18CUB_300001_SM_10006detail11EmptyKernelIvEEvv,"a",@progbits
	.sectionflags	@""
	.align	4
.nv.constant0._ZN3cub18CUB_300001_SM_10006detail11EmptyKernelIvEEvv:
	.zero		896


//--------------------- SYMBOLS --------------------------

	.type		.nv.reservedSmem.offset0,@object
	.size		.nv.reservedSmem.offset0,0x4
